	.headerflags	@"EF_CUDA_TEXMODE_UNIFIED EF_CUDA_64BIT_ADDRESS EF_CUDA_SM89 EF_CUDA_VIRTUAL_SM(EF_CUDA_SM89)"
	.elftype	@"ET_EXEC"


//--------------------- .nv.info                  --------------------------
	.section	.nv.info,"",@"SHT_CUDA_INFO"
	.align	4


	//----- nvinfo : EIATTR_REGCOUNT
	.align		4
        /*0000*/ 	.byte	0x04, 0x2f
        /*0002*/ 	.short	(.L_1 - .L_0)
	.align		4
.L_0:
        /*0004*/ 	.word	index@(triton__0d1d2de)
        /*0008*/ 	.word	0x00000010


	//----- nvinfo : EIATTR_MAX_STACK_SIZE
	.align		4
.L_1:
        /*000c*/ 	.byte	0x04, 0x23
        /*000e*/ 	.short	(.L_3 - .L_2)
	.align		4
.L_2:
        /*0010*/ 	.word	index@(triton__0d1d2de)
        /*0014*/ 	.word	0x00000000


	//----- nvinfo : EIATTR_MIN_STACK_SIZE
	.align		4
.L_3:
        /*0018*/ 	.byte	0x04, 0x12
        /*001a*/ 	.short	(.L_5 - .L_4)
	.align		4
.L_4:
        /*001c*/ 	.word	index@(triton__0d1d2de)
        /*0020*/ 	.word	0x00000000


	//----- nvinfo : EIATTR_FRAME_SIZE
	.align		4
.L_5:
        /*0024*/ 	.byte	0x04, 0x11
        /*0026*/ 	.short	(.L_7 - .L_6)
	.align		4
.L_6:
        /*0028*/ 	.word	index@(triton__0d1d2de)
        /*002c*/ 	.word	0x00000000
.L_7:


//--------------------- .nv.info.triton__0d1d2de  --------------------------
	.section	.nv.info.triton__0d1d2de,"",@"SHT_CUDA_INFO"
	.align	4


	//----- nvinfo : EIATTR_CUDA_API_VERSION
	.align		4
        /*0000*/ 	.byte	0x04, 0x37
        /*0002*/ 	.short	(.L_9 - .L_8)
.L_8:
        /*0004*/ 	.word	0x0000007b


	//----- nvinfo : EIATTR_PARAM_CBANK
	.align		4
.L_9:
        /*0008*/ 	.byte	0x04, 0x0a
        /*000a*/ 	.short	(.L_11 - .L_10)
	.align		4
.L_10:
        /*000c*/ 	.word	index@(.nv.constant0.triton__0d1d2de)
        /*0010*/ 	.short	0x0160
        /*0012*/ 	.short	0x0014


	//----- nvinfo : EIATTR_CBANK_PARAM_SIZE
	.align		4
.L_11:
        /*0014*/ 	.byte	0x03, 0x19
        /*0016*/ 	.short	0x0014


	//----- nvinfo : EIATTR_KPARAM_INFO
	.align		4
        /*0018*/ 	.byte	0x04, 0x17
        /*001a*/ 	.short	(.L_13 - .L_12)
.L_12:
        /*001c*/ 	.word	0x00000000
        /*0020*/ 	.short	0x0002
        /*0022*/ 	.short	0x0010
        /*0024*/ 	.byte	0x00, 0xf0, 0x11, 0x00


	//----- nvinfo : EIATTR_KPARAM_INFO
	.align		4
.L_13:
        /*0028*/ 	.byte	0x04, 0x17
        /*002a*/ 	.short	(.L_15 - .L_14)
.L_14:
        /*002c*/ 	.word	0x00000000
        /*0030*/ 	.short	0x0001
        /*0032*/ 	.short	0x0008
        /*0034*/ 	.byte	0x00, 0xf0, 0x21, 0x00


	//----- nvinfo : EIATTR_KPARAM_INFO
	.align		4
.L_15:
        /*0038*/ 	.byte	0x04, 0x17
        /*003a*/ 	.short	(.L_17 - .L_16)
.L_16:
        /*003c*/ 	.word	0x00000000
        /*0040*/ 	.short	0x0000
        /*0042*/ 	.short	0x0000
        /*0044*/ 	.byte	0x00, 0xf0, 0x21, 0x00


	//----- nvinfo : EIATTR_MAXREG_COUNT
	.align		4
.L_17:
        /*0048*/ 	.byte	0x03, 0x1b
        /*004a*/ 	.short	0x00ff


	//----- nvinfo : EIATTR_EXIT_INSTR_OFFSETS
	.align		4
        /*004c*/ 	.byte	0x04, 0x1c
        /*004e*/ 	.short	(.L_19 - .L_18)


	//   ....[0]....
.L_18:
        /*0050*/ 	.word	0x00000300


	//----- nvinfo : EIATTR_MAX_THREADS
	.align		4
.L_19:
        /*0054*/ 	.byte	0x04, 0x05
        /*0056*/ 	.short	(.L_21 - .L_20)
.L_20:
        /*0058*/ 	.word	0x00000080
        /*005c*/ 	.word	0x00000001
        /*0060*/ 	.word	0x00000001
.L_21:


//--------------------- .nv.rel.action            --------------------------
	.section	.nv.rel.action,"",@"SHT_CUDA_RELOCINFO"
	.align	8
	.sectionentsize	8
        /*0000*/ 	.byte	0x73, 0x00, 0x00, 0x00, 0x00, 0x00, 0x00, 0x00, 0x00, 0x00, 0x00, 0x11, 0x25, 0x00, 0x05, 0x36


//--------------------- .nv.constant0.triton__0d1d2de --------------------------
	.section	.nv.constant0.triton__0d1d2de,"a",@progbits
	.align	4
.nv.constant0.triton__0d1d2de:
	.zero		372


//--------------------- .text.triton__0d1d2de     --------------------------
	.section	.text.triton__0d1d2de,"ax",@progbits
	.sectioninfo	@"SHI_REGISTERS=16"
	.align	128
        .global         triton__0d1d2de
        .type           triton__0d1d2de,@function
        .size           triton__0d1d2de,(.L_x_1 - triton__0d1d2de)
        .other          triton__0d1d2de,@"STO_CUDA_ENTRY STV_DEFAULT"
triton__0d1d2de:
.text.triton__0d1d2de:
[----:B------:R-:W-:-:S02]  /*0000*/  IMAD.MOV.U32 R1, RZ, RZ, c[0x0][0x28] ;  /* 0x00000a00ff017624 */ /* 0x000fc400078e00ff */
[----:B------:R-:W0:Y:S01]  /*0010*/  S2R R0, SR_TID.X ;  /* 0x0000000000007919 */ /* 0x000e220000002100 */
[----:B------:R-:W-:Y:S01]  /*0020*/  IMAD.MOV.U32 R13, RZ, RZ, 0x2 ;  /* 0x00000002ff0d7424 */ /* 0x000fe200078e00ff */
[----:B------:R-:W-:Y:S02]  /*0030*/  ULDC.64 UR4, c[0x0][0x118] ;  /* 0x0000460000047ab9 */ /* 0x000fe40000000a00 */
[----:B------:R-:W1:Y:S01]  /*0040*/  S2R R5, SR_CTAID.X ;  /* 0x0000000000057919 */ /* 0x000e620000002500 */
[----:B0-----:R-:W-:Y:S01]  /*0050*/  IMAD.SHL.U32 R0, R0, 0x8, RZ ;  /* 0x0000000800007824 */ /* 0x001fe200078e00ff */
[----:B-1----:R-:W-:-:S04]  /*0060*/  SHF.R.S32.HI R3, RZ, 0x15, R5 ;  /* 0x00000015ff037819 */ /* 0x002fc80000011405 */
[----:B------:R-:W-:Y:S02]  /*0070*/  LOP3.LUT R0, R0, 0x3f8, RZ, 0xc0, !PT ;  /* 0x000003f800007812 */ /* 0x000fe400078ec0ff */
[----:B------:R-:W-:-:S03]  /*0080*/  SGXT R3, R3, 0x1 ;  /* 0x000000010303781a */ /* 0x000fc60000000200 */
[----:B------:R-:W-:-:S05]  /*0090*/  IMAD R0, R5, 0x400, R0 ;  /* 0x0000040005007824 */ /* 0x000fca00078e0200 */
[CC--:B------:R-:W-:Y:S02]  /*00a0*/  LEA.HI R4, R3.reuse, R0.reuse, RZ, 0xc ;  /* 0x0000000003047211 */ /* 0x0c0fe400078f60ff */
[CC--:B------:R-:W-:Y:S02]  /*00b0*/  LEA.HI R2, R3.reuse, R0.reuse, RZ, 0x8 ;  /* 0x0000000003027211 */ /* 0x0c0fe400078f40ff */
[--C-:B------:R-:W-:Y:S02]  /*00c0*/  SHF.R.S32.HI R5, RZ, 0xc, R4.reuse ;  /* 0x0000000cff057819 */ /* 0x100fe40000011404 */
[----:B------:R-:W-:Y:S02]  /*00d0*/  SHF.R.S32.HI R6, RZ, 0x1f, R4 ;  /* 0x0000001fff067819 */ /* 0x000fe40000011404 */
[----:B------:R-:W-:Y:S02]  /*00e0*/  LEA.HI R3, R3, R0, RZ, 0x19 ;  /* 0x0000000003037211 */ /* 0x000fe400078fc8ff */
[----:B------:R-:W-:-:S02]  /*00f0*/  SHF.R.S32.HI R4, RZ, 0x8, R2 ;  /* 0x00000008ff047819 */ /* 0x000fc40000011402 */
[----:B------:R-:W-:Y:S02]  /*0100*/  SHF.R.S32.HI R7, RZ, 0x1f, R2 ;  /* 0x0000001fff077819 */ /* 0x000fe40000011402 */
[----:B------:R-:W-:Y:S02]  /*0110*/  LEA.HI R6, R6, R5, RZ, 0xd ;  /* 0x0000000506067211 */ /* 0x000fe400078f68ff */
[----:B------:R-:W-:Y:S02]  /*0120*/  LOP3.LUT R8, R3, 0xfe000000, RZ, 0xc0, !PT ;  /* 0xfe00000003087812 */ /* 0x000fe400078ec0ff */
[----:B------:R-:W-:Y:S02]  /*0130*/  LOP3.LUT R3, R2, 0xffffff00, RZ, 0xc0, !PT ;  /* 0xffffff0002037812 */ /* 0x000fe400078ec0ff */
[----:B------:R-:W-:Y:S02]  /*0140*/  LEA.HI R7, R7, R4, RZ, 0x4 ;  /* 0x0000000407077211 */ /* 0x000fe400078f20ff */
[----:B------:R-:W-:-:S02]  /*0150*/  LOP3.LUT R6, R6, 0xffe000, RZ, 0xc0, !PT ;  /* 0x00ffe00006067812 */ /* 0x000fc400078ec0ff */
[----:B------:R-:W-:Y:S02]  /*0160*/  IADD3 R3, R8, R0, -R3 ;  /* 0x0000000008037210 */ /* 0x000fe40007ffe803 */
[----:B------:R-:W-:Y:S01]  /*0170*/  LOP3.LUT R7, R7, 0x7f0, RZ, 0xc0, !PT ;  /* 0x000007f007077812 */ /* 0x000fe200078ec0ff */
[----:B------:R-:W-:-:S04]  /*0180*/  IMAD.IADD R6, R5, 0x1, -R6 ;  /* 0x0000000105067824 */ /* 0x000fc800078e0a06 */
[----:B------:R-:W-:Y:S02]  /*0190*/  IMAD.IADD R7, R4, 0x1, -R7 ;  /* 0x0000000104077824 */ /* 0x000fe400078e0a07 */
[----:B------:R-:W-:-:S04]  /*01a0*/  IMAD R6, R6, 0x100, R3 ;  /* 0x0000010006067824 */ /* 0x000fc800078e0203 */
[----:B------:R-:W-:-:S04]  /*01b0*/  IMAD R4, R7, 0x200000, R6 ;  /* 0x0020000007047824 */ /* 0x000fc800078e0206 */
[----:B------:R-:W-:-:S06]  /*01c0*/  IMAD.WIDE R4, R4, R13, c[0x0][0x160] ;  /* 0x0000580004047625 */ /* 0x000fcc00078e020d */
[----:B------:R-:W2:Y:S02]  /*01d0*/  LDG.E.128 R4, [R4.64] ;  /* 0x0000000404047981 */ /* 0x000ea4000c1e1d00 */
[----:B--2---:R-:W-:Y:S01]  /*01e0*/  PRMT R2, R4, 0x7632, R2 ;  /* 0x0000763204027816 */ /* 0x004fe20000000002 */
[----:B------:R-:W-:Y:S01]  /*01f0*/  IMAD.U32 R11, R6, 0x10000, RZ ;  /* 0x00010000060b7824 */ /* 0x000fe200078e00ff */
[C---:B------:R-:W-:Y:S01]  /*0200*/  PRMT R3, R5.reuse, 0x7632, R3 ;  /* 0x0000763205037816 */ /* 0x040fe20000000003 */
[----:B------:R-:W-:Y:S01]  /*0210*/  IMAD.U32 R9, R4, 0x10000, RZ ;  /* 0x0001000004097824 */ /* 0x000fe200078e00ff */
[----:B------:R-:W-:Y:S01]  /*0220*/  PRMT R8, R6, 0x7632, R8 ;  /* 0x0000763206087816 */ /* 0x000fe20000000008 */
[----:B------:R-:W-:Y:S01]  /*0230*/  IMAD.U32 R10, R5, 0x10000, RZ ;  /* 0x00010000050a7824 */ /* 0x000fe200078e00ff */
[----:B------:R-:W-:Y:S01]  /*0240*/  PRMT R6, R7, 0x7632, R6 ;  /* 0x0000763207067816 */ /* 0x000fe20000000006 */
[----:B------:R-:W-:Y:S02]  /*0250*/  IMAD.U32 R2, R2, 0x10000, RZ ;  /* 0x0001000002027824 */ /* 0x000fe400078e00ff */
[----:B------:R-:W-:-:S02]  /*0260*/  IMAD.U32 R3, R3, 0x10000, RZ ;  /* 0x0001000003037824 */ /* 0x000fc400078e00ff */
[----:B------:R-:W-:Y:S01]  /*0270*/  IMAD.U32 R7, R7, 0x10000, RZ ;  /* 0x0001000007077824 */ /* 0x000fe200078e00ff */
[----:B------:R-:W-:Y:S01]  /*0280*/  F2FP.BF16.F32.PACK_AB R4, R2, R9 ;  /* 0x000000090204723e */ /* 0x000fe200000010ff */
[----:B------:R-:W-:Y:S01]  /*0290*/  IMAD.U32 R8, R8, 0x10000, RZ ;  /* 0x0001000008087824 */ /* 0x000fe200078e00ff */
[----:B------:R-:W-:Y:S01]  /*02a0*/  F2FP.BF16.F32.PACK_AB R5, R3, R10 ;  /* 0x0000000a0305723e */ /* 0x000fe200000010ff */
[----:B------:R-:W-:Y:S02]  /*02b0*/  IMAD.U32 R12, R6, 0x10000, RZ ;  /* 0x00010000060c7824 */ /* 0x000fe400078e00ff */
[----:B------:R-:W-:Y:S01]  /*02c0*/  IMAD.WIDE R2, R0, R13, c[0x0][0x168] ;  /* 0x00005a0000027625 */ /* 0x000fe200078e020d */
[----:B------:R-:W-:Y:S02]  /*02d0*/  F2FP.BF16.F32.PACK_AB R6, R8, R11 ;  /* 0x0000000b0806723e */ /* 0x000fe400000010ff */
[----:B------:R-:W-:-:S05]  /*02e0*/  F2FP.BF16.F32.PACK_AB R7, R12, R7 ;  /* 0x000000070c07723e */ /* 0x000fca00000010ff */
[----:B------:R-:W-:Y:S01]  /*02f0*/  STG.E.128 [R2.64], R4 ;  /* 0x0000000402007986 */ /* 0x000fe2000c101d04 */
[----:B------:R-:W-:Y:S05]  /*0300*/  EXIT ;  /* 0x000000000000794d */ /* 0x000fea0003800000 */
.L_x_0:
[----:B------:R-:W-:-:S00]  /*0310*/  BRA `(.L_x_0) ;  /* 0xfffffff000007947 */ /* 0x000fc0000383ffff */
[----:B------:R-:W-:-:S00]  /*0320*/  NOP ;  /* 0x0000000000007918 */ /* 0x000fc00000000000 */
        /* <DEDUP_REMOVED lines=13> */
.L_x_1:
